//
// Generated by NVIDIA NVVM Compiler
//
// Compiler Build ID: CL-36424714
// Cuda compilation tools, release 13.0, V13.0.88
// Based on NVVM 20.0.0
//

.version 9.0
.target sm_100
.address_size 64

	// .globl	_Z11sleepKerneli
.extern .func  (.param .b32 func_retval0) vprintf
(
	.param .b64 vprintf_param_0,
	.param .b64 vprintf_param_1
)
;
.global .align 1 .b8 $str[18] = {78, 101, 118, 101, 114, 32, 114, 101, 97, 99, 104, 32, 104, 101, 114, 101, 33};
.global .align 1 .b8 $str$1[31] = {77, 121, 32, 83, 77, 32, 73, 68, 32, 105, 115, 32, 37, 100, 44, 32, 115, 108, 101, 101, 112, 32, 102, 111, 114, 101, 118, 101, 114, 10};
.global .align 1 .b8 $str$2[39] = {77, 121, 32, 83, 77, 32, 73, 68, 32, 105, 115, 32, 37, 100, 44, 32, 116, 97, 107, 101, 32, 97, 32, 115, 110, 97, 112, 32, 97, 98, 111, 117, 116, 32, 50, 32, 115, 10};
.global .align 1 .b8 $str$3[26] = {77, 121, 32, 83, 77, 32, 73, 68, 32, 105, 115, 32, 37, 100, 44, 32, 119, 97, 107, 101, 32, 117, 112, 33, 10};
.global .align 1 .b8 $str$4[29] = {72, 101, 108, 108, 111, 32, 119, 111, 114, 108, 100, 33, 32, 77, 121, 32, 83, 77, 32, 73, 68, 32, 105, 115, 32, 37, 100, 10};

.visible .entry _Z11sleepKerneli(
	.param .u32 _Z11sleepKerneli_param_0
)
{
	.local .align 8 .b8 	__local_depot0[8];
	.reg .b64 	%SP;
	.reg .b64 	%SPL;
	.reg .pred 	%p<4>;
	.reg .b32 	%r<12>;
	.reg .b64 	%rd<22>;

	mov.u64 	%SPL, __local_depot0;
	cvta.local.u64 	%SP, %SPL;
	ld.param.u32 	%r3, [_Z11sleepKerneli_param_0];
	add.u64 	%rd4, %SP, 0;
	add.u64 	%rd1, %SPL, 0;
	// begin inline asm
	mov.u32 %r2, %smid;
	// end inline asm
	setp.lt.u32 	%p1, %r2, %r3;
	@%p1 bra 	$L__BB0_4;
	st.local.u32 	[%rd1], %r2;
	mov.u64 	%rd6, $str$1;
	cvta.global.u64 	%rd7, %rd6;
	{ // callseq 0, 0
	.param .b64 param0;
	st.param.b64 	[param0], %rd7;
	.param .b64 param1;
	st.param.b64 	[param1], %rd4;
	.param .b32 retval0;
	call.uni (retval0), 
	vprintf, 
	(
	param0, 
	param1
	);
	ld.param.b32 	%r4, [retval0];
	} // callseq 0
	// begin inline asm
	mov.u64 	%rd5, %clock64;
	// end inline asm
$L__BB0_2:
	// begin inline asm
	mov.u64 	%rd9, %clock64;
	// end inline asm
	sub.s64 	%rd10, %rd9, %rd5;
	setp.lt.s64 	%p2, %rd10, 800000000000;
	@%p2 bra 	$L__BB0_2;
	mov.u64 	%rd11, $str;
	cvta.global.u64 	%rd12, %rd11;
	{ // callseq 1, 0
	.param .b64 param0;
	st.param.b64 	[param0], %rd12;
	.param .b64 param1;
	st.param.b64 	[param1], 0;
	.param .b32 retval0;
	call.uni (retval0), 
	vprintf, 
	(
	param0, 
	param1
	);
	ld.param.b32 	%r6, [retval0];
	} // callseq 1
	bra.uni 	$L__BB0_6;
$L__BB0_4:
	st.local.u32 	[%rd1], %r2;
	mov.u64 	%rd14, $str$2;
	cvta.global.u64 	%rd15, %rd14;
	{ // callseq 2, 0
	.param .b64 param0;
	st.param.b64 	[param0], %rd15;
	.param .b64 param1;
	st.param.b64 	[param1], %rd4;
	.param .b32 retval0;
	call.uni (retval0), 
	vprintf, 
	(
	param0, 
	param1
	);
	ld.param.b32 	%r8, [retval0];
	} // callseq 2
	// begin inline asm
	mov.u64 	%rd13, %clock64;
	// end inline asm
$L__BB0_5:
	// begin inline asm
	mov.u64 	%rd17, %clock64;
	// end inline asm
	sub.s64 	%rd18, %rd17, %rd13;
	setp.lt.s64 	%p3, %rd18, 5000000000;
	@%p3 bra 	$L__BB0_5;
$L__BB0_6:
	st.local.u32 	[%rd1], %r2;
	mov.u64 	%rd19, $str$3;
	cvta.global.u64 	%rd20, %rd19;
	{ // callseq 3, 0
	.param .b64 param0;
	st.param.b64 	[param0], %rd20;
	.param .b64 param1;
	st.param.b64 	[param1], %rd4;
	.param .b32 retval0;
	call.uni (retval0), 
	vprintf, 
	(
	param0, 
	param1
	);
	ld.param.b32 	%r10, [retval0];
	} // callseq 3
	ret;

}
	// .globl	_Z16helloWorldKernelv
.visible .entry _Z16helloWorldKernelv()
{
	.local .align 8 .b8 	__local_depot1[8];
	.reg .b64 	%SP;
	.reg .b64 	%SPL;
	.reg .b32 	%r<4>;
	.reg .b64 	%rd<5>;

	mov.u64 	%SPL, __local_depot1;
	cvta.local.u64 	%SP, %SPL;
	add.u64 	%rd1, %SP, 0;
	add.u64 	%rd2, %SPL, 0;
	// begin inline asm
	mov.u32 %r1, %smid;
	// end inline asm
	st.local.u32 	[%rd2], %r1;
	mov.u64 	%rd3, $str$4;
	cvta.global.u64 	%rd4, %rd3;
	{ // callseq 4, 0
	.param .b64 param0;
	st.param.b64 	[param0], %rd4;
	.param .b64 param1;
	st.param.b64 	[param1], %rd1;
	.param .b32 retval0;
	call.uni (retval0), 
	vprintf, 
	(
	param0, 
	param1
	);
	ld.param.b32 	%r2, [retval0];
	} // callseq 4
	ret;

}


// ===== COMPILED SASS (sm_100) =====

	.target	sm_100

	.elftype	@"ET_EXEC"


//--------------------- .note.nv.tkinfo           --------------------------
	.section	.note.nv.tkinfo,"",@"SHT_NOTE"
	.sectionflags	@"SHF_NOTE_NV_TKINFO"
	.tkinfo
        /*0018*/ 	.word	0x00000002
        /*0030*/ 	.string	""
        /*0030*/ 	.string	"ptxas"
        /*0030*/ 	.string	"Cuda compilation tools, release 13.0, V13.0.88"
        /*0030*/ 	.string	"Build cuda_13.0.r13.0/compiler.36424714_0"
        /*0030*/ 	.string	"-arch sm_100 -m 64 "



//--------------------- .note.nv.cuinfo           --------------------------
	.section	.note.nv.cuinfo,"",@"SHT_NOTE"
	.sectionflags	@"SHF_NOTE_NV_CUINFO"
        /*0018*/ 	.short	0x0002
        /*001a*/ 	.short	0x0064
        /*001c*/ 	.short	0x0082
	.zero		2


//--------------------- .nv.info                  --------------------------
	.section	.nv.info,"",@"SHT_CUDA_INFO"
	.align	4


	//----- nvinfo : EIATTR_REGCOUNT
	.align		4
        /*0000*/ 	.byte	0x04, 0x2f
        /*0002*/ 	.short	(.L_6 - .L_5)
	.align		4
.L_5:
        /*0004*/ 	.word	index@(_Z11sleepKerneli)
        /*0008*/ 	.word	0x00000018


	//----- nvinfo : EIATTR_FRAME_SIZE
	.align		4
.L_6:
        /*000c*/ 	.byte	0x04, 0x11
        /*000e*/ 	.short	(.L_8 - .L_7)
	.align		4
.L_7:
        /*0010*/ 	.word	index@(_Z11sleepKerneli)
        /*0014*/ 	.word	0x00000008


	//----- nvinfo : EIATTR_REGCOUNT
	.align		4
.L_8:
        /*0018*/ 	.byte	0x04, 0x2f
        /*001a*/ 	.short	(.L_10 - .L_9)
	.align		4
.L_9:
        /*001c*/ 	.word	index@(_Z16helloWorldKernelv)
        /*0020*/ 	.word	0x00000018


	//----- nvinfo : EIATTR_FRAME_SIZE
	.align		4
.L_10:
        /*0024*/ 	.byte	0x04, 0x11
        /*0026*/ 	.short	(.L_12 - .L_11)
	.align		4
.L_11:
        /*0028*/ 	.word	index@(_Z16helloWorldKernelv)
        /*002c*/ 	.word	0x00000008


	//----- nvinfo : EIATTR_MIN_STACK_SIZE
	.align		4
.L_12:
        /*0030*/ 	.byte	0x04, 0x12
        /*0032*/ 	.short	(.L_14 - .L_13)
	.align		4
.L_13:
        /*0034*/ 	.word	index@(_Z16helloWorldKernelv)
        /*0038*/ 	.word	0x00000008


	//----- nvinfo : EIATTR_MIN_STACK_SIZE
	.align		4
.L_14:
        /*003c*/ 	.byte	0x04, 0x12
        /*003e*/ 	.short	(.L_16 - .L_15)
	.align		4
.L_15:
        /*0040*/ 	.word	index@(_Z11sleepKerneli)
        /*0044*/ 	.word	0x00000008
.L_16:


//--------------------- .nv.compat                --------------------------
	.section	.nv.compat,"",@"SHT_CUDA_COMPAT_INFO"
	.align	4
        /*0000*/ 	.byte	0x02, 0x09, 0x00, 0x00, 0x02, 0x02, 0x01, 0x00, 0x02, 0x05, 0x05, 0x00, 0x03, 0x07, 0x01, 0x01
        /*0010*/ 	.byte	0x02, 0x03, 0x00, 0x00, 0x02, 0x06, 0x01, 0x00, 0x04, 0x0b, 0x08, 0x00, 0x09, 0x00, 0x00, 0x00
        /*0020*/ 	.byte	0x00, 0x00, 0x00, 0x00


//--------------------- .nv.info._Z16helloWorldKernelv --------------------------
	.section	.nv.info._Z16helloWorldKernelv,"",@"SHT_CUDA_INFO"
	.sectionflags	@""
	.align	4


	//----- nvinfo : EIATTR_CUDA_API_VERSION
	.align		4
        /*0000*/ 	.byte	0x04, 0x37
        /*0002*/ 	.short	(.L_18 - .L_17)
.L_17:
        /*0004*/ 	.word	0x00000082


	//----- nvinfo : EIATTR_SPARSE_MMA_MASK
	.align		4
.L_18:
        /*0008*/ 	.byte	0x03, 0x50
        /*000a*/ 	.short	0x0000


	//----- nvinfo : EIATTR_MAXREG_COUNT
	.align		4
        /*000c*/ 	.byte	0x03, 0x1b
        /*000e*/ 	.short	0x00ff


	//----- nvinfo : EIATTR_EXTERNS
	.align		4
        /*0010*/ 	.byte	0x04, 0x0f
        /*0012*/ 	.short	(.L_20 - .L_19)


	//   ....[0]....
	.align		4
.L_19:
        /*0014*/ 	.word	index@(vprintf)


	//----- nvinfo : EIATTR_MERCURY_ISA_VERSION
	.align		4
.L_20:
        /*0018*/ 	.byte	0x03, 0x5f
        /*001a*/ 	.short	0x0101


	//----- nvinfo : EIATTR_VRC_CTA_INIT_COUNT
	.align		4
        /*001c*/ 	.byte	0x02, 0x4a
	.zero		1
	.zero		1


	//----- nvinfo : EIATTR_SYSCALL_OFFSETS
	.align		4
        /*0020*/ 	.byte	0x04, 0x46
        /*0022*/ 	.short	(.L_22 - .L_21)


	//   ....[0]....
.L_21:
        /*0024*/ 	.word	0x000000e0


	//----- nvinfo : EIATTR_EXIT_INSTR_OFFSETS
	.align		4
.L_22:
        /*0028*/ 	.byte	0x04, 0x1c
        /*002a*/ 	.short	(.L_24 - .L_23)


	//   ....[0]....
.L_23:
        /*002c*/ 	.word	0x000000f0


	//----- nvinfo : EIATTR_SW_WAR
	.align		4
.L_24:
        /*0030*/ 	.byte	0x04, 0x36
        /*0032*/ 	.short	(.L_26 - .L_25)
.L_25:
        /*0034*/ 	.word	0x00000008
.L_26:


//--------------------- .nv.info._Z11sleepKerneli --------------------------
	.section	.nv.info._Z11sleepKerneli,"",@"SHT_CUDA_INFO"
	.sectionflags	@""
	.align	4


	//----- nvinfo : EIATTR_CUDA_API_VERSION
	.align		4
        /*0000*/ 	.byte	0x04, 0x37
        /*0002*/ 	.short	(.L_28 - .L_27)
.L_27:
        /*0004*/ 	.word	0x00000082


	//----- nvinfo : EIATTR_KPARAM_INFO
	.align		4
.L_28:
        /*0008*/ 	.byte	0x04, 0x17
        /*000a*/ 	.short	(.L_30 - .L_29)
.L_29:
        /*000c*/ 	.word	0x00000000
        /*0010*/ 	.short	0x0000
        /*0012*/ 	.short	0x0000
        /*0014*/ 	.byte	0x00, 0xf0, 0x11, 0x00


	//----- nvinfo : EIATTR_SPARSE_MMA_MASK
	.align		4
.L_30:
        /*0018*/ 	.byte	0x03, 0x50
        /*001a*/ 	.short	0x0000


	//----- nvinfo : EIATTR_MAXREG_COUNT
	.align		4
        /*001c*/ 	.byte	0x03, 0x1b
        /*001e*/ 	.short	0x00ff


	//----- nvinfo : EIATTR_EXTERNS
	.align		4
        /*0020*/ 	.byte	0x04, 0x0f
        /*0022*/ 	.short	(.L_32 - .L_31)


	//   ....[0]....
	.align		4
.L_31:
        /*0024*/ 	.word	index@(vprintf)


	//----- nvinfo : EIATTR_MERCURY_ISA_VERSION
	.align		4
.L_32:
        /*0028*/ 	.byte	0x03, 0x5f
        /*002a*/ 	.short	0x0101


	//----- nvinfo : EIATTR_VRC_CTA_INIT_COUNT
	.align		4
        /*002c*/ 	.byte	0x02, 0x4a
	.zero		1
	.zero		1


	//----- nvinfo : EIATTR_SYSCALL_OFFSETS
	.align		4
        /*0030*/ 	.byte	0x04, 0x46
        /*0032*/ 	.short	(.L_34 - .L_33)


	//   ....[0]....
.L_33:
        /*0034*/ 	.word	0x00000130


	//   ....[1]....
        /*0038*/ 	.word	0x00000220


	//   ....[2]....
        /*003c*/ 	.word	0x000002d0


	//   ....[3]....
        /*0040*/ 	.word	0x000003e0


	//----- nvinfo : EIATTR_EXIT_INSTR_OFFSETS
	.align		4
.L_34:
        /*0044*/ 	.byte	0x04, 0x1c
        /*0046*/ 	.short	(.L_36 - .L_35)


	//   ....[0]....
.L_35:
        /*0048*/ 	.word	0x000003f0


	//----- nvinfo : EIATTR_CBANK_PARAM_SIZE
	.align		4
.L_36:
        /*004c*/ 	.byte	0x03, 0x19
        /*004e*/ 	.short	0x0004


	//----- nvinfo : EIATTR_PARAM_CBANK
	.align		4
        /*0050*/ 	.byte	0x04, 0x0a
        /*0052*/ 	.short	(.L_38 - .L_37)
	.align		4
.L_37:
        /*0054*/ 	.word	index@(.nv.constant0._Z11sleepKerneli)
        /*0058*/ 	.short	0x0380
        /*005a*/ 	.short	0x0004


	//----- nvinfo : EIATTR_SW_WAR
	.align		4
.L_38:
        /*005c*/ 	.byte	0x04, 0x36
        /*005e*/ 	.short	(.L_40 - .L_39)
.L_39:
        /*0060*/ 	.word	0x00000008
.L_40:


//--------------------- .nv.callgraph             --------------------------
	.section	.nv.callgraph,"",@"SHT_CUDA_CALLGRAPH"
	.align	4
	.sectionentsize	8
	.align		4
        /*0000*/ 	.word	0x00000000
	.align		4
        /*0004*/ 	.word	0xffffffff
	.align		4
        /*0008*/ 	.word	index@(_Z16helloWorldKernelv)
	.align		4
        /*000c*/ 	.word	index@(vprintf)
	.align		4
        /*0010*/ 	.word	index@(_Z11sleepKerneli)
	.align		4
        /*0014*/ 	.word	index@(vprintf)
	.align		4
        /*0018*/ 	.word	0x00000000
	.align		4
        /*001c*/ 	.word	0xfffffffe
	.align		4
        /*0020*/ 	.word	0x00000000
	.align		4
        /*0024*/ 	.word	0xfffffffd
	.align		4
        /*0028*/ 	.word	0x00000000
	.align		4
        /*002c*/ 	.word	0xfffffffc


//--------------------- .nv.constant4             --------------------------
	.section	.nv.constant4,"a",@progbits
	.align	8
	.align		8
.nv.constant4:
        /*0000*/ 	.dword	vprintf
	.align		8
        /*0008*/ 	.dword	$str
	.align		8
        /*0010*/ 	.dword	$str$1
	.align		8
        /*0018*/ 	.dword	$str$2
	.align		8
        /*0020*/ 	.dword	$str$3
	.align		8
        /*0028*/ 	.dword	$str$4


//--------------------- .text._Z16helloWorldKernelv --------------------------
	.section	.text._Z16helloWorldKernelv,"ax",@progbits
	.align	128
        .global         _Z16helloWorldKernelv
        .type           _Z16helloWorldKernelv,@function
        .size           _Z16helloWorldKernelv,(.L_x_11 - _Z16helloWorldKernelv)
        .other          _Z16helloWorldKernelv,@"STO_CUDA_ENTRY STV_DEFAULT"
_Z16helloWorldKernelv:
.text._Z16helloWorldKernelv:
[----:B------:R-:W0:Y:S01]  /*0000*/  LDC R1, c[0x0][0x37c] ;  /* 0x0000df00ff017b82 */ /* 0x000e220000000800 */
[----:B------:R-:W1:Y:S01]  /*0010*/  LDCU UR5, c[0x0][0x2fc] ;  /* 0x00005f80ff0577ac */ /* 0x000e620008000800 */
[----:B------:R-:W2:Y:S01]  /*0020*/  S2R R8, SR_VIRTUALSMID ;  /* 0x0000000000087919 */ /* 0x000ea20000004300 */
[----:B0-----:R-:W-:Y:S01]  /*0030*/  VIADD R1, R1, 0xfffffff8 ;  /* 0xfffffff801017836 */ /* 0x001fe20000000000 */
[----:B------:R-:W-:Y:S01]  /*0040*/  MOV R0, 0x0 ;  /* 0x0000000000007802 */ /* 0x000fe20000000f00 */
[----:B------:R-:W0:Y:S03]  /*0050*/  LDCU UR4, c[0x0][0x2f8] ;  /* 0x00005f00ff0477ac */ /* 0x000e260008000800 */
[----:B------:R3:W4:Y:S01]  /*0060*/  LDC.64 R2, c[0x4][R0] ;  /* 0x0100000000027b82 */ /* 0x0007220000000a00 */
[----:B------:R-:W5:Y:S01]  /*0070*/  LDCU.64 UR6, c[0x4][0x28] ;  /* 0x01000500ff0677ac */ /* 0x000f620008000a00 */
[----:B0-----:R-:W-:Y:S01]  /*0080*/  IADD3 R6, P0, PT, R1, UR4, RZ ;  /* 0x0000000401067c10 */ /* 0x001fe2000ff1e0ff */
[----:B-----5:R-:W-:Y:S01]  /*0090*/  IMAD.U32 R4, RZ, RZ, UR6 ;  /* 0x00000006ff047e24 */ /* 0x020fe2000f8e00ff */
[----:B------:R-:W-:-:S03]  /*00a0*/  MOV R5, UR7 ;  /* 0x0000000700057c02 */ /* 0x000fc60008000f00 */
[----:B-1----:R-:W-:Y:S01]  /*00b0*/  IMAD.X R7, RZ, RZ, UR5, P0 ;  /* 0x00000005ff077e24 */ /* 0x002fe200080e06ff */
[----:B--2---:R3:W-:Y:S07]  /*00c0*/  STL [R1], R8 ;  /* 0x0000000801007387 */ /* 0x0047ee0000100800 */
[----:B------:R-:W-:-:S07]  /*00d0*/  LEPC R20, `(.L_x_0) ;  /* 0x000000001014794e */ /* 0x000fce0000000000 */
[----:B---34-:R-:W-:Y:S05]  /*00e0*/  CALL.ABS.NOINC R2 ;  /* 0x0000000002007343 */ /* 0x018fea0003c00000 */
.L_x_0:
[----:B------:R-:W-:Y:S05]  /*00f0*/  EXIT ;  /* 0x000000000000794d */ /* 0x000fea0003800000 */
.L_x_1:
[----:B------:R-:W-:-:S00]  /*0100*/  BRA `(.L_x_1) ;  /* 0xfffffffc00fc7947 */ /* 0x000fc0000383ffff */
[----:B------:R-:W-:-:S00]  /*0110*/  NOP ;  /* 0x0000000000007918 */ /* 0x000fc00000000000 */
        /* <DEDUP_REMOVED lines=14> */
.L_x_11:


//--------------------- .text._Z11sleepKerneli    --------------------------
	.section	.text._Z11sleepKerneli,"ax",@progbits
	.align	128
        .global         _Z11sleepKerneli
        .type           _Z11sleepKerneli,@function
        .size           _Z11sleepKerneli,(.L_x_12 - _Z11sleepKerneli)
        .other          _Z11sleepKerneli,@"STO_CUDA_ENTRY STV_DEFAULT"
_Z11sleepKerneli:
.text._Z11sleepKerneli:
[----:B------:R-:W0:Y:S01]  /*0000*/  LDC R1, c[0x0][0x37c] ;  /* 0x0000df00ff017b82 */ /* 0x000e220000000800 */
[----:B------:R-:W1:Y:S01]  /*0010*/  LDCU UR5, c[0x0][0x2fc] ;  /* 0x00005f80ff0577ac */ /* 0x000e620008000800 */
[----:B------:R-:W2:Y:S01]  /*0020*/  S2R R18, SR_VIRTUALSMID ;  /* 0x0000000000127919 */ /* 0x000ea20000004300 */
[----:B0-----:R-:W-:Y:S01]  /*0030*/  VIADD R1, R1, 0xfffffff8 ;  /* 0xfffffff801017836 */ /* 0x001fe20000000000 */
[----:B------:R-:W2:Y:S01]  /*0040*/  LDCU UR6, c[0x0][0x380] ;  /* 0x00007000ff0677ac */ /* 0x000ea20008000800 */
[----:B------:R-:W0:Y:S03]  /*0050*/  LDCU UR4, c[0x0][0x2f8] ;  /* 0x00005f00ff0477ac */ /* 0x000e260008000800 */
[----:B0-----:R-:W-:-:S05]  /*0060*/  IADD3 R16, P1, PT, R1, UR4, RZ ;  /* 0x0000000401107c10 */ /* 0x001fca000ff3e0ff */
[----:B-1----:R-:W-:Y:S01]  /*0070*/  IMAD.X R2, RZ, RZ, UR5, P1 ;  /* 0x00000005ff027e24 */ /* 0x002fe200088e06ff */
[----:B--2---:R-:W-:-:S13]  /*0080*/  ISETP.GE.U32.AND P0, PT, R18, UR6, PT ;  /* 0x0000000612007c0c */ /* 0x004fda000bf06070 */
[----:B------:R-:W-:Y:S05]  /*0090*/  @!P0 BRA `(.L_x_2) ;  /* 0x0000000000688947 */ /* 0x000fea0003800000 */
[----:B------:R-:W-:Y:S01]  /*00a0*/  MOV R0, 0x0 ;  /* 0x0000000000007802 */ /* 0x000fe20000000f00 */
[----:B------:R0:W-:Y:S01]  /*00b0*/  STL [R1], R18 ;  /* 0x0000001201007387 */ /* 0x0001e20000100800 */
[----:B------:R-:W1:Y:S01]  /*00c0*/  LDCU.64 UR4, c[0x4][0x10] ;  /* 0x01000200ff0477ac */ /* 0x000e620008000a00 */
[----:B------:R-:W-:Y:S01]  /*00d0*/  IMAD.MOV.U32 R6, RZ, RZ, R16 ;  /* 0x000000ffff067224 */ /* 0x000fe200078e0010 */
[----:B------:R0:W2:Y:S01]  /*00e0*/  LDC.64 R8, c[0x4][R0] ;  /* 0x0100000000087b82 */ /* 0x0000a20000000a00 */
[----:B------:R-:W-:Y:S02]  /*00f0*/  IMAD.MOV.U32 R7, RZ, RZ, R2 ;  /* 0x000000ffff077224 */ /* 0x000fe400078e0002 */
[----:B-1----:R-:W-:Y:S02]  /*0100*/  IMAD.U32 R4, RZ, RZ, UR4 ;  /* 0x00000004ff047e24 */ /* 0x002fe4000f8e00ff */
[----:B0-----:R-:W-:-:S07]  /*0110*/  IMAD.U32 R5, RZ, RZ, UR5 ;  /* 0x00000005ff057e24 */ /* 0x001fce000f8e00ff */
[----:B------:R-:W-:-:S07]  /*0120*/  LEPC R20, `(.L_x_3) ;  /* 0x000000001014794e */ /* 0x000fce0000000000 */
[----:B--2---:R-:W-:Y:S05]  /*0130*/  CALL.ABS.NOINC R8 ;  /* 0x0000000008007343 */ /* 0x004fea0003c00000 */
.L_x_3:
[----:B------:R-:W-:-:S07]  /*0140*/  CS2R R4, SR_CLOCKLO ;  /* 0x0000000000047805 */ /* 0x000fce0000015000 */
.L_x_4:
[----:B------:R-:W-:-:S06]  /*0150*/  CS2R R6, SR_CLOCKLO ;  /* 0x0000000000067805 */ /* 0x000fcc0000015000 */
[----:B------:R-:W-:-:S05]  /*0160*/  IADD3 R0, P0, PT, -R4, R6, RZ ;  /* 0x0000000604007210 */ /* 0x000fca0007f1e1ff */
[----:B------:R-:W-:Y:S01]  /*0170*/  IMAD.X R6, R7, 0x1, ~R5, P0 ;  /* 0x0000000107067824 */ /* 0x000fe200000e0e05 */
[----:B------:R-:W-:-:S04]  /*0180*/  ISETP.GE.U32.AND P0, PT, R0, 0x43b74000, PT ;  /* 0x43b740000000780c */ /* 0x000fc80003f06070 */
[----:B------:R-:W-:-:S13]  /*0190*/  ISETP.GE.AND.EX P0, PT, R6, 0xba, PT, P0 ;  /* 0x000000ba0600780c */ /* 0x000fda0003f06300 */
[----:B------:R-:W-:Y:S05]  /*01a0*/  @!P0 BRA `(.L_x_4) ;  /* 0xfffffffc00e88947 */ /* 0x000fea000383ffff */
[----:B------:R-:W-:Y:S01]  /*01b0*/  MOV R0, 0x0 ;  /* 0x0000000000007802 */ /* 0x000fe20000000f00 */
[----:B------:R-:W0:Y:S01]  /*01c0*/  LDCU.64 UR4, c[0x4][0x8] ;  /* 0x01000100ff0477ac */ /* 0x000e220008000a00 */
[----:B------:R-:W-:Y:S02]  /*01d0*/  CS2R R6, SRZ ;  /* 0x0000000000067805 */ /* 0x000fe4000001ff00 */
[----:B------:R1:W2:Y:S01]  /*01e0*/  LDC.64 R8, c[0x4][R0] ;  /* 0x0100000000087b82 */ /* 0x0002a20000000a00 */
[----:B0-----:R-:W-:Y:S02]  /*01f0*/  IMAD.U32 R4, RZ, RZ, UR4 ;  /* 0x00000004ff047e24 */ /* 0x001fe4000f8e00ff */
[----:B-1----:R-:W-:-:S07]  /*0200*/  IMAD.U32 R5, RZ, RZ, UR5 ;  /* 0x00000005ff057e24 */ /* 0x002fce000f8e00ff */
[----:B------:R-:W-:-:S07]  /*0210*/  LEPC R20, `(.L_x_5) ;  /* 0x000000001014794e */ /* 0x000fce0000000000 */
[----:B--2---:R-:W-:Y:S05]  /*0220*/  CALL.ABS.NOINC R8 ;  /* 0x0000000008007343 */ /* 0x004fea0003c00000 */
.L_x_5:
[----:B------:R-:W-:Y:S05]  /*0230*/  BRA `(.L_x_6) ;  /* 0x0000000000447947 */ /* 0x000fea0003800000 */
.L_x_2:
        /* <DEDUP_REMOVED lines=10> */
.L_x_7:
[----:B------:R-:W-:-:S07]  /*02e0*/  CS2R R4, SR_CLOCKLO ;  /* 0x0000000000047805 */ /* 0x000fce0000015000 */
.L_x_8:
[----:B------:R-:W-:-:S06]  /*02f0*/  CS2R R6, SR_CLOCKLO ;  /* 0x0000000000067805 */ /* 0x000fcc0000015000 */
[----:B------:R-:W-:-:S05]  /*0300*/  IADD3 R0, P0, PT, -R4, R6, RZ ;  /* 0x0000000604007210 */ /* 0x000fca0007f1e1ff */
[----:B------:R-:W-:Y:S01]  /*0310*/  IMAD.X R6, R7, 0x1, ~R5, P0 ;  /* 0x0000000107067824 */ /* 0x000fe200000e0e05 */
[----:B------:R-:W-:-:S04]  /*0320*/  ISETP.GE.U32.AND P0, PT, R0, 0x2a05f200, PT ;  /* 0x2a05f2000000780c */ /* 0x000fc80003f06070 */
[----:B------:R-:W-:-:S13]  /*0330*/  ISETP.GE.AND.EX P0, PT, R6, 0x1, PT, P0 ;  /* 0x000000010600780c */ /* 0x000fda0003f06300 */
[----:B------:R-:W-:Y:S05]  /*0340*/  @!P0 BRA `(.L_x_8) ;  /* 0xfffffffc00e88947 */ /* 0x000fea000383ffff */
.L_x_6:
        /* <DEDUP_REMOVED lines=10> */
.L_x_9:
[----:B------:R-:W-:Y:S05]  /*03f0*/  EXIT ;  /* 0x000000000000794d */ /* 0x000fea0003800000 */
.L_x_10:
        /* <DEDUP_REMOVED lines=16> */
.L_x_12:


//--------------------- .nv.global.init           --------------------------
	.section	.nv.global.init,"aw",@progbits
.nv.global.init:
	.type		$str,@object
	.size		$str,($str$3 - $str)
$str:
        /*0000*/ 	.byte	0x4e, 0x65, 0x76, 0x65, 0x72, 0x20, 0x72, 0x65, 0x61, 0x63, 0x68, 0x20, 0x68, 0x65, 0x72, 0x65
        /*0010*/ 	.byte	0x21, 0x00
	.type		$str$3,@object
	.size		$str$3,($str$4 - $str$3)
$str$3:
        /*0012*/ 	.byte	0x4d, 0x79, 0x20, 0x53, 0x4d, 0x20, 0x49, 0x44, 0x20, 0x69, 0x73, 0x20, 0x25, 0x64, 0x2c, 0x20
        /*0022*/ 	.byte	0x77, 0x61, 0x6b, 0x65, 0x20, 0x75, 0x70, 0x21, 0x0a, 0x00
	.type		$str$4,@object
	.size		$str$4,($str$1 - $str$4)
$str$4:
        /*002c*/ 	.byte	0x48, 0x65, 0x6c, 0x6c, 0x6f, 0x20, 0x77, 0x6f, 0x72, 0x6c, 0x64, 0x21, 0x20, 0x4d, 0x79, 0x20
        /*003c*/ 	.byte	0x53, 0x4d, 0x20, 0x49, 0x44, 0x20, 0x69, 0x73, 0x20, 0x25, 0x64, 0x0a, 0x00
	.type		$str$1,@object
	.size		$str$1,($str$2 - $str$1)
$str$1:
        /*0049*/ 	.byte	0x4d, 0x79, 0x20, 0x53, 0x4d, 0x20, 0x49, 0x44, 0x20, 0x69, 0x73, 0x20, 0x25, 0x64, 0x2c, 0x20
        /*0059*/ 	.byte	0x73, 0x6c, 0x65, 0x65, 0x70, 0x20, 0x66, 0x6f, 0x72, 0x65, 0x76, 0x65, 0x72, 0x0a, 0x00
	.type		$str$2,@object
	.size		$str$2,(.L_2 - $str$2)
$str$2:
        /*0068*/ 	.byte	0x4d, 0x79, 0x20, 0x53, 0x4d, 0x20, 0x49, 0x44, 0x20, 0x69, 0x73, 0x20, 0x25, 0x64, 0x2c, 0x20
        /*0078*/ 	.byte	0x74, 0x61, 0x6b, 0x65, 0x20, 0x61, 0x20, 0x73, 0x6e, 0x61, 0x70, 0x20, 0x61, 0x62, 0x6f, 0x75
        /*0088*/ 	.byte	0x74, 0x20, 0x32, 0x20, 0x73, 0x0a, 0x00
.L_2:


//--------------------- .nv.shared.reserved.0     --------------------------
	.section	.nv.shared.reserved.0,"aw",@nobits
	.weak		__nv_reservedSMEM_offset_0_alias
	.size		__nv_reservedSMEM_offset_0_alias, 0, 64
	.other		__nv_reservedSMEM_offset_0_alias,@"STO_CUDA_RESERVED_SHARED STV_DEFAULT"
__nv_reservedSMEM_offset_0_alias:
	.zero		0
	.zero		64


//--------------------- .nv.constant0._Z16helloWorldKernelv --------------------------
	.section	.nv.constant0._Z16helloWorldKernelv,"a",@progbits
	.sectionflags	@""
	.align	4
.nv.constant0._Z16helloWorldKernelv:
	.zero		896


//--------------------- .nv.constant0._Z11sleepKerneli --------------------------
	.section	.nv.constant0._Z11sleepKerneli,"a",@progbits
	.sectionflags	@""
	.align	4
.nv.constant0._Z11sleepKerneli:
	.zero		900


//--------------------- SYMBOLS --------------------------

	.type		.nv.reservedSmem.offset0,@object
	.size		.nv.reservedSmem.offset0,0x4
	.type		vprintf,@function
